	.headerflags	@"EF_CUDA_TEXMODE_UNIFIED EF_CUDA_64BIT_ADDRESS EF_CUDA_ACCELERATORS EF_CUDA_SM90 EF_CUDA_VIRTUAL_SM(EF_CUDA_SM90)"
	.elftype	@"ET_EXEC"


//--------------------- .nv.info                  --------------------------
	.section	.nv.info,"",@"SHT_CUDA_INFO"
	.align	4


	//----- nvinfo : EIATTR_REGCOUNT
	.align		4
        /*0000*/ 	.byte	0x04, 0x2f
        /*0002*/ 	.short	(.L_3 - .L_2)
	.align		4
.L_2:
        /*0004*/ 	.word	index@(triton_poi_fused__native_batch_norm_legit_no_training_add_7)
        /*0008*/ 	.word	0x0000001a


	//----- nvinfo : EIATTR_MIN_STACK_SIZE
	.align		4
.L_3:
        /*000c*/ 	.byte	0x04, 0x12
        /*000e*/ 	.short	(.L_5 - .L_4)
	.align		4
.L_4:
        /*0010*/ 	.word	index@(triton_poi_fused__native_batch_norm_legit_no_training_add_7)
        /*0014*/ 	.word	0x00000000


	//----- nvinfo : EIATTR_FRAME_SIZE
	.align		4
.L_5:
        /*0018*/ 	.byte	0x04, 0x11
        /*001a*/ 	.short	(.L_7 - .L_6)
	.align		4
.L_6:
        /*001c*/ 	.word	index@(triton_poi_fused__native_batch_norm_legit_no_training_add_7)
        /*0020*/ 	.word	0x00000000


	//----- nvinfo : EIATTR_MIN_STACK_SIZE
	.align		4
.L_7:
        /*0024*/ 	.byte	0x04, 0x12
        /*0026*/ 	.short	(.L_9 - .L_8)
	.align		4
.L_8:
        /*0028*/ 	.word	index@(triton_poi_fused__native_batch_norm_legit_no_training_add_7)
        /*002c*/ 	.word	0x00000000
.L_9:


//--------------------- .nv.info.triton_poi_fused__native_batch_norm_legit_no_training_add_7 --------------------------
	.section	.nv.info.triton_poi_fused__native_batch_norm_legit_no_training_add_7,"",@"SHT_CUDA_INFO"
	.sectionflags	@""
	.align	4


	//----- nvinfo : EIATTR_CUDA_API_VERSION
	.align		4
        /*0000*/ 	.byte	0x04, 0x37
        /*0002*/ 	.short	(.L_11 - .L_10)
.L_10:
        /*0004*/ 	.word	0x0000007c


	//----- nvinfo : EIATTR_KPARAM_INFO
	.align		4
.L_11:
        /*0008*/ 	.byte	0x04, 0x17
        /*000a*/ 	.short	(.L_13 - .L_12)
.L_12:
        /*000c*/ 	.word	0x00000000
        /*0010*/ 	.short	0x0007
        /*0012*/ 	.short	0x0038
        /*0014*/ 	.byte	0x00, 0xf0, 0x11, 0x00


	//----- nvinfo : EIATTR_KPARAM_INFO
	.align		4
.L_13:
        /*0018*/ 	.byte	0x04, 0x17
        /*001a*/ 	.short	(.L_15 - .L_14)
.L_14:
        /*001c*/ 	.word	0x00000000
        /*0020*/ 	.short	0x0006
        /*0022*/ 	.short	0x0030
        /*0024*/ 	.byte	0x00, 0xf4, 0x21, 0x00


	//----- nvinfo : EIATTR_KPARAM_INFO
	.align		4
.L_15:
        /*0028*/ 	.byte	0x04, 0x17
        /*002a*/ 	.short	(.L_17 - .L_16)
.L_16:
        /*002c*/ 	.word	0x00000000
        /*0030*/ 	.short	0x0005
        /*0032*/ 	.short	0x0028
        /*0034*/ 	.byte	0x00, 0xf4, 0x21, 0x00


	//----- nvinfo : EIATTR_KPARAM_INFO
	.align		4
.L_17:
        /*0038*/ 	.byte	0x04, 0x17
        /*003a*/ 	.short	(.L_19 - .L_18)
.L_18:
        /*003c*/ 	.word	0x00000000
        /*0040*/ 	.short	0x0004
        /*0042*/ 	.short	0x0020
        /*0044*/ 	.byte	0x00, 0xf4, 0x21, 0x00


	//----- nvinfo : EIATTR_KPARAM_INFO
	.align		4
.L_19:
        /*0048*/ 	.byte	0x04, 0x17
        /*004a*/ 	.short	(.L_21 - .L_20)
.L_20:
        /*004c*/ 	.word	0x00000000
        /*0050*/ 	.short	0x0003
        /*0052*/ 	.short	0x0018
        /*0054*/ 	.byte	0x00, 0xf4, 0x21, 0x00


	//----- nvinfo : EIATTR_KPARAM_INFO
	.align		4
.L_21:
        /*0058*/ 	.byte	0x04, 0x17
        /*005a*/ 	.short	(.L_23 - .L_22)
.L_22:
        /*005c*/ 	.word	0x00000000
        /*0060*/ 	.short	0x0002
        /*0062*/ 	.short	0x0010
        /*0064*/ 	.byte	0x00, 0xf4, 0x21, 0x00


	//----- nvinfo : EIATTR_KPARAM_INFO
	.align		4
.L_23:
        /*0068*/ 	.byte	0x04, 0x17
        /*006a*/ 	.short	(.L_25 - .L_24)
.L_24:
        /*006c*/ 	.word	0x00000000
        /*0070*/ 	.short	0x0001
        /*0072*/ 	.short	0x0008
        /*0074*/ 	.byte	0x00, 0xf4, 0x21, 0x00


	//----- nvinfo : EIATTR_KPARAM_INFO
	.align		4
.L_25:
        /*0078*/ 	.byte	0x04, 0x17
        /*007a*/ 	.short	(.L_27 - .L_26)
.L_26:
        /*007c*/ 	.word	0x00000000
        /*0080*/ 	.short	0x0000
        /*0082*/ 	.short	0x0000
        /*0084*/ 	.byte	0x00, 0xf4, 0x21, 0x00


	//----- nvinfo : EIATTR_SPARSE_MMA_MASK
	.align		4
.L_27:
        /*0088*/ 	.byte	0x03, 0x50
        /*008a*/ 	.short	0x0000


	//----- nvinfo : EIATTR_MAXREG_COUNT
	.align		4
        /*008c*/ 	.byte	0x03, 0x1b
        /*008e*/ 	.short	0x00ff


	//----- nvinfo : EIATTR_EXIT_INSTR_OFFSETS
	.align		4
        /*0090*/ 	.byte	0x04, 0x1c
        /*0092*/ 	.short	(.L_29 - .L_28)


	//   ....[0]....
.L_28:
        /*0094*/ 	.word	0x000004c0


	//   ....[1]....
        /*0098*/ 	.word	0x000004e0


	//----- nvinfo : EIATTR_REQNTID
	.align		4
.L_29:
        /*009c*/ 	.byte	0x04, 0x10
        /*009e*/ 	.short	(.L_31 - .L_30)
.L_30:
        /*00a0*/ 	.word	0x00000080
        /*00a4*/ 	.word	0x00000001
        /*00a8*/ 	.word	0x00000001


	//----- nvinfo : EIATTR_CBANK_PARAM_SIZE
	.align		4
.L_31:
        /*00ac*/ 	.byte	0x03, 0x19
        /*00ae*/ 	.short	0x003c


	//----- nvinfo : EIATTR_PARAM_CBANK
	.align		4
        /*00b0*/ 	.byte	0x04, 0x0a
        /*00b2*/ 	.short	(.L_33 - .L_32)
	.align		4
.L_32:
        /*00b4*/ 	.word	index@(.nv.constant0.triton_poi_fused__native_batch_norm_legit_no_training_add_7)
        /*00b8*/ 	.short	0x0210
        /*00ba*/ 	.short	0x003c


	//----- nvinfo : EIATTR_SW_WAR
	.align		4
.L_33:
        /*00bc*/ 	.byte	0x04, 0x36
        /*00be*/ 	.short	(.L_35 - .L_34)
.L_34:
        /*00c0*/ 	.word	0x00000008
.L_35:


//--------------------- .nv.callgraph             --------------------------
	.section	.nv.callgraph,"",@"SHT_CUDA_CALLGRAPH"
	.align	4
	.sectionentsize	8
	.align		4
        /*0000*/ 	.word	0x00000000
	.align		4
        /*0004*/ 	.word	0xffffffff
	.align		4
        /*0008*/ 	.word	0x00000000
	.align		4
        /*000c*/ 	.word	0xfffffffe
	.align		4
        /*0010*/ 	.word	0x00000000
	.align		4
        /*0014*/ 	.word	0xfffffffd
	.align		4
        /*0018*/ 	.word	0x00000000
	.align		4
        /*001c*/ 	.word	0xfffffffc


//--------------------- .nv.constant4             --------------------------
	.section	.nv.constant4,"a",@progbits
	.align	8
	.align		8
.nv.constant4:
        /*0000*/ 	.dword	_$_str
	.align		8
        /*0008*/ 	.dword	_$_str_$_2


//--------------------- .text.triton_poi_fused__native_batch_norm_legit_no_training_add_7 --------------------------
	.section	.text.triton_poi_fused__native_batch_norm_legit_no_training_add_7,"ax",@progbits
	.align	128
        .global         triton_poi_fused__native_batch_norm_legit_no_training_add_7
        .type           triton_poi_fused__native_batch_norm_legit_no_training_add_7,@function
        .size           triton_poi_fused__native_batch_norm_legit_no_training_add_7,(.L_x_1 - triton_poi_fused__native_batch_norm_legit_no_training_add_7)
        .other          triton_poi_fused__native_batch_norm_legit_no_training_add_7,@"STO_CUDA_ENTRY STV_DEFAULT"
triton_poi_fused__native_batch_norm_legit_no_training_add_7:
.text.triton_poi_fused__native_batch_norm_legit_no_training_add_7:
[----:B------:R-:W0:Y:S01]  /*0000*/  LDC R1, c[0x0][0x28] ;  /* 0x00000a00ff017b82 */ /* 0x000e220000000800 */
[----:B------:R-:W1:Y:S07]  /*0010*/  S2R R0, SR_TID.X ;  /* 0x0000000000007919 */ /* 0x000e6e0000002100 */
[----:B------:R-:W2:Y:S01]  /*0020*/  LDC.64 R12, c[0x0][0x220] ;  /* 0x00008800ff0c7b82 */ /* 0x000ea20000000a00 */
[----:B------:R-:W-:Y:S01]  /*0030*/  CS2R R16, SRZ ;  /* 0x0000000000107805 */ /* 0x000fe2000001ff00 */
[----:B------:R-:W-:Y:S01]  /*0040*/  ULDC.64 UR4, c[0x0][0x208] ;  /* 0x0000820000047ab9 */ /* 0x000fe20000000a00 */
[----:B------:R-:W3:Y:S05]  /*0050*/  S2R R7, SR_CTAID.X ;  /* 0x0000000000077919 */ /* 0x000eea0000002500 */
[----:B------:R-:W4:Y:S08]  /*0060*/  LDC.64 R8, c[0x0][0x210] ;  /* 0x00008400ff087b82 */ /* 0x000f300000000a00 */
[----:B------:R-:W5:Y:S08]  /*0070*/  LDC.64 R22, c[0x0][0x218] ;  /* 0x00008600ff167b82 */ /* 0x000f700000000a00 */
[----:B------:R-:W4:Y:S01]  /*0080*/  LDC.64 R18, c[0x0][0x228] ;  /* 0x00008a00ff127b82 */ /* 0x000f220000000a00 */
[----:B-1----:R-:W-:-:S07]  /*0090*/  SHF.L.U32 R0, R0, 0x1, RZ ;  /* 0x0000000100007819 */ /* 0x002fce00000006ff */
[----:B------:R-:W1:Y:S01]  /*00a0*/  LDC.64 R10, c[0x0][0x230] ;  /* 0x00008c00ff0a7b82 */ /* 0x000e620000000a00 */
[----:B---3--:R-:W-:Y:S02]  /*00b0*/  SHF.R.S32.HI R2, RZ, 0x17, R7 ;  /* 0x00000017ff027819 */ /* 0x008fe40000011407 */
[----:B------:R-:W-:Y:S02]  /*00c0*/  LOP3.LUT R0, R0, 0xfe, RZ, 0xc0, !PT ;  /* 0x000000fe00007812 */ /* 0x000fe400078ec0ff */
[----:B------:R-:W-:Y:S02]  /*00d0*/  SGXT R2, R2, 0x1 ;  /* 0x000000010202781a */ /* 0x000fe40000000200 */
[----:B------:R-:W-:Y:S01]  /*00e0*/  LEA R7, R7, R0, 0x8 ;  /* 0x0000000007077211 */ /* 0x000fe200078e40ff */
[----:B------:R-:W-:-:S03]  /*00f0*/  HFMA2.MMA R0, -RZ, RZ, 0, 0 ;  /* 0x00000000ff007435 */ /* 0x000fc600000001ff */
[----:B------:R-:W-:Y:S02]  /*0100*/  LEA.HI R2, R2, R7, RZ, 0x2 ;  /* 0x0000000702027211 */ /* 0x000fe400078f10ff */
[----:B------:R-:W-:Y:S02]  /*0110*/  ISETP.GE.AND P4, PT, R7, 0x200, PT ;  /* 0x000002000700780c */ /* 0x000fe40003f86270 */
[--C-:B------:R-:W-:Y:S02]  /*0120*/  SHF.R.S32.HI R21, RZ, 0x2, R2.reuse ;  /* 0x00000002ff157819 */ /* 0x100fe40000011402 */
[----:B------:R-:W-:-:S04]  /*0130*/  SHF.R.S32.HI R2, RZ, 0x1f, R2 ;  /* 0x0000001fff027819 */ /* 0x000fc80000011402 */
[----:B------:R-:W-:-:S04]  /*0140*/  LEA.HI R2, R2, R21, RZ, 0x5 ;  /* 0x0000001502027211 */ /* 0x000fc800078f28ff */
[----:B------:R-:W-:-:S04]  /*0150*/  LOP3.LUT R2, R2, 0xffffffe0, RZ, 0xc0, !PT ;  /* 0xffffffe002027812 */ /* 0x000fc800078ec0ff */
[----:B------:R-:W-:Y:S02]  /*0160*/  IADD3 R21, R21, -R2, RZ ;  /* 0x8000000215157210 */ /* 0x000fe40007ffe0ff */
[----:B------:R-:W3:Y:S03]  /*0170*/  LDC.64 R2, c[0x0][0x238] ;  /* 0x00008e00ff027b82 */ /* 0x000ee60000000a00 */
[----:B--2---:R-:W-:-:S05]  /*0180*/  IMAD.WIDE R12, R21, 0x4, R12 ;  /* 0x00000004150c7825 */ /* 0x004fca00078e020c */
[----:B------:R-:W2:Y:S04]  /*0190*/  @!P4 LDG.E.EL R0, desc[UR4][R12.64] ;  /* 0x000000040c00c981 */ /* 0x000ea8000c2e1900 */
[----:B------:R5:W2:Y:S01]  /*01a0*/  @!P4 LDG.E.EL R16, desc[UR4][R12.64] ;  /* 0x000000040c10c981 */ /* 0x000aa2000c2e1900 */
[----:B------:R-:W-:Y:S02]  /*01b0*/  CS2R R14, SRZ ;  /* 0x00000000000e7805 */ /* 0x000fe4000001ff00 */
[----:B------:R-:W-:Y:S02]  /*01c0*/  MOV R6, RZ ;  /* 0x000000ff00067202 */ /* 0x000fe40000000f00 */
[----:B------:R-:W-:Y:S01]  /*01d0*/  CS2R R4, SRZ ;  /* 0x0000000000047805 */ /* 0x000fe2000001ff00 */
[----:B----4-:R-:W-:-:S05]  /*01e0*/  IMAD.WIDE R8, R7, 0x4, R8 ;  /* 0x0000000407087825 */ /* 0x010fca00078e0208 */
[----:B------:R-:W4:Y:S01]  /*01f0*/  @!P4 LDG.E.64 R4, desc[UR4][R8.64] ;  /* 0x000000040804c981 */ /* 0x000f22000c1e1b00 */
[----:B-----5:R-:W-:-:S04]  /*0200*/  IMAD.WIDE R12, R21, 0x4, R22 ;  /* 0x00000004150c7825 */ /* 0x020fc800078e0216 */
[----:B0-----:R-:W-:Y:S01]  /*0210*/  IMAD.WIDE R22, R21, 0x4, R18 ;  /* 0x0000000415167825 */ /* 0x001fe200078e0212 */
[----:B------:R-:W4:Y:S01]  /*0220*/  @!P4 LDG.E.EL R15, desc[UR4][R12.64] ;  /* 0x000000040c0fc981 */ /* 0x000f22000c2e1900 */
[----:B------:R-:W-:-:S03]  /*0230*/  CS2R R18, SRZ ;  /* 0x0000000000127805 */ /* 0x000fc6000001ff00 */
[----:B------:R-:W5:Y:S01]  /*0240*/  @!P4 LDG.E.EL R6, desc[UR4][R12.64] ;  /* 0x000000040c06c981 */ /* 0x000f62000c2e1900 */
[----:B-1----:R-:W-:Y:S01]  /*0250*/  IMAD.WIDE R20, R21, 0x4, R10 ;  /* 0x0000000415147825 */ /* 0x002fe200078e020a */
[----:B------:R-:W-:Y:S02]  /*0260*/  CS2R R10, SRZ ;  /* 0x00000000000a7805 */ /* 0x000fe4000001ff00 */
[----:B------:R-:W4:Y:S01]  /*0270*/  @!P4 LDG.E.EL R14, desc[UR4][R22.64] ;  /* 0x00000004160ec981 */ /* 0x000f22000c2e1900 */
[----:B---3--:R-:W-:-:S03]  /*0280*/  IMAD.WIDE R2, R7, 0x4, R2 ;  /* 0x0000000407027825 */ /* 0x008fc600078e0202 */
[----:B------:R-:W3:Y:S04]  /*0290*/  @!P4 LDG.E.EL R17, desc[UR4][R22.64] ;  /* 0x000000041611c981 */ /* 0x000ee8000c2e1900 */
[----:B------:R-:W3:Y:S04]  /*02a0*/  @!P4 LDG.E.EL R19, desc[UR4][R20.64] ;  /* 0x000000041413c981 */ /* 0x000ee8000c2e1900 */
[----:B------:R-:W3:Y:S04]  /*02b0*/  @!P4 LDG.E.EL R18, desc[UR4][R20.64] ;  /* 0x000000041412c981 */ /* 0x000ee8000c2e1900 */
[----:B------:R0:W3:Y:S02]  /*02c0*/  @!P4 LDG.E.64 R10, desc[UR4][R2.64] ;  /* 0x00000004020ac981 */ /* 0x0000e4000c1e1b00 */
[----:B0-----:R-:W0:Y:S02]  /*02d0*/  LDC.64 R2, c[0x0][0x240] ;  /* 0x00009000ff027b82 */ /* 0x001e240000000a00 */
[----:B0-----:R-:W-:-:S04]  /*02e0*/  IMAD.WIDE R2, R7, 0x4, R2 ;  /* 0x0000000407027825 */ /* 0x001fc800078e0202 */
[----:B--2---:R-:W-:Y:S01]  /*02f0*/  FADD R0, R0, 9.9999997473787516356e-06 ;  /* 0x3727c5ac00007421 */ /* 0x004fe20000000000 */
[----:B------:R-:W-:-:S03]  /*0300*/  FADD R16, R16, 9.9999997473787516356e-06 ;  /* 0x3727c5ac10107421 */ /* 0x000fc60000000000 */
[----:B------:R-:W0:Y:S08]  /*0310*/  MUFU.SQRT R8, R0 ;  /* 0x0000000000087308 */ /* 0x000e300000002000 */
[----:B------:R-:W1:Y:S01]  /*0320*/  MUFU.SQRT R9, R16 ;  /* 0x0000001000097308 */ /* 0x000e620000002000 */
[C---:B0-----:R-:W-:Y:S02]  /*0330*/  FSETP.GT.AND P0, PT, R8.reuse, 8.50705917302346158658e+37, PT ;  /* 0x7e8000000800780b */ /* 0x041fe40003f04000 */
[----:B------:R-:W-:-:S02]  /*0340*/  FSETP.GEU.AND P2, PT, R8, 1.175494350822287508e-38, PT ;  /* 0x008000000800780b */ /* 0x000fc40003f4e000 */
[C---:B-1----:R-:W-:Y:S02]  /*0350*/  FSETP.GT.AND P1, PT, R9.reuse, 8.50705917302346158658e+37, PT ;  /* 0x7e8000000900780b */ /* 0x042fe40003f24000 */
[----:B------:R-:W-:-:S07]  /*0360*/  FSETP.GEU.AND P3, PT, R9, 1.175494350822287508e-38, PT ;  /* 0x008000000900780b */ /* 0x000fce0003f6e000 */
[----:B------:R-:W-:Y:S01]  /*0370*/  @P0 FMUL R8, R8, 0.25 ;  /* 0x3e80000008080820 */ /* 0x000fe20000400000 */
[----:B------:R-:W-:-:S03]  /*0380*/  HFMA2.MMA R0, -RZ, RZ, 1.625, 0 ;  /* 0x3e800000ff007435 */ /* 0x000fc600000001ff */
[----:B------:R-:W-:Y:S01]  /*0390*/  @!P2 FMUL R8, R8, 16777216 ;  /* 0x4b8000000808a820 */ /* 0x000fe20000400000 */
[----:B------:R-:W-:-:S04]  /*03a0*/  @P1 FMUL R9, R9, 0.25 ;  /* 0x3e80000009091820 */ /* 0x000fc80000400000 */
[----:B------:R-:W-:Y:S01]  /*03b0*/  @!P3 FMUL R9, R9, 16777216 ;  /* 0x4b8000000909b820 */ /* 0x000fe20000400000 */
[----:B------:R-:W0:Y:S01]  /*03c0*/  MUFU.RCP R8, R8 ;  /* 0x0000000800087308 */ /* 0x000e220000001000 */
[----:B------:R-:W-:-:S07]  /*03d0*/  FSEL R13, R0, 1, P0 ;  /* 0x3f800000000d7808 */ /* 0x000fce0000000000 */
[----:B------:R-:W1:Y:S01]  /*03e0*/  MUFU.RCP R9, R9 ;  /* 0x0000000900097308 */ /* 0x000e620000001000 */
[----:B------:R-:W-:Y:S01]  /*03f0*/  FSEL R0, R0, 1, P1 ;  /* 0x3f80000000007808 */ /* 0x000fe20000800000 */
[----:B------:R-:W-:-:S04]  /*0400*/  @!P2 FMUL R13, R13, 16777216 ;  /* 0x4b8000000d0da820 */ /* 0x000fc80000400000 */
[----:B------:R-:W-:Y:S01]  /*0410*/  @!P3 FMUL R0, R0, 16777216 ;  /* 0x4b8000000000b820 */ /* 0x000fe20000400000 */
[----:B----4-:R-:W-:Y:S01]  /*0420*/  FADD R4, -R15, R4 ;  /* 0x000000040f047221 */ /* 0x010fe20000000100 */
[----:B-----5:R-:W-:Y:S01]  /*0430*/  FADD R5, -R6, R5 ;  /* 0x0000000506057221 */ /* 0x020fe20000000100 */
[----:B0-----:R-:W-:Y:S01]  /*0440*/  FMUL R13, R8, R13 ;  /* 0x0000000d080d7220 */ /* 0x001fe20000400000 */
[----:B-1----:R-:W-:-:S03]  /*0450*/  FMUL R0, R9, R0 ;  /* 0x0000000009007220 */ /* 0x002fc60000400000 */
[----:B------:R-:W-:Y:S01]  /*0460*/  FMUL R4, R4, R13 ;  /* 0x0000000d04047220 */ /* 0x000fe20000400000 */
[----:B------:R-:W-:-:S03]  /*0470*/  FMUL R5, R5, R0 ;  /* 0x0000000005057220 */ /* 0x000fc60000400000 */
[----:B---3--:R-:W-:Y:S01]  /*0480*/  FFMA R19, R4, R14, R19 ;  /* 0x0000000e04137223 */ /* 0x008fe20000000013 */
[----:B------:R-:W-:-:S03]  /*0490*/  FFMA R18, R5, R17, R18 ;  /* 0x0000001105127223 */ /* 0x000fc60000000012 */
[----:B------:R-:W-:Y:S01]  /*04a0*/  FADD R10, R19, R10 ;  /* 0x0000000a130a7221 */ /* 0x000fe20000000000 */
[----:B------:R-:W-:Y:S01]  /*04b0*/  FADD R11, R18, R11 ;  /* 0x0000000b120b7221 */ /* 0x000fe20000000000 */
[----:B------:R-:W-:Y:S06]  /*04c0*/  @P4 EXIT ;  /* 0x000000000000494d */ /* 0x000fec0003800000 */
[----:B------:R-:W-:Y:S01]  /*04d0*/  STG.E.64 desc[UR4][R2.64], R10 ;  /* 0x0000000a02007986 */ /* 0x000fe2000c101b04 */
[----:B------:R-:W-:Y:S05]  /*04e0*/  EXIT ;  /* 0x000000000000794d */ /* 0x000fea0003800000 */
.L_x_0:
[----:B------:R-:W-:-:S00]  /*04f0*/  BRA `(.L_x_0) ;  /* 0xfffffffc00fc7947 */ /* 0x000fc0000383ffff */
[----:B------:R-:W-:-:S00]  /*0500*/  NOP ;  /* 0x0000000000007918 */ /* 0x000fc00000000000 */
[----:B------:R-:W-:-:S00]  /*0510*/  NOP ;  /* 0x0000000000007918 */ /* 0x000fc00000000000 */
[----:B------:R-:W-:-:S00]  /*0520*/  NOP ;  /* 0x0000000000007918 */ /* 0x000fc00000000000 */
[----:B------:R-:W-:-:S00]  /*0530*/  NOP ;  /* 0x0000000000007918 */ /* 0x000fc00000000000 */
[----:B------:R-:W-:-:S00]  /*0540*/  NOP ;  /* 0x0000000000007918 */ /* 0x000fc00000000000 */
[----:B------:R-:W-:-:S00]  /*0550*/  NOP ;  /* 0x0000000000007918 */ /* 0x000fc00000000000 */
[----:B------:R-:W-:-:S00]  /*0560*/  NOP ;  /* 0x0000000000007918 */ /* 0x000fc00000000000 */
[----:B------:R-:W-:-:S00]  /*0570*/  NOP ;  /* 0x0000000000007918 */ /* 0x000fc00000000000 */
.L_x_1:


//--------------------- .nv.global.init           --------------------------
	.section	.nv.global.init,"aw",@progbits
.nv.global.init:
	.type		_$_str,@object
	.size		_$_str,(_$_str_$_2 - _$_str)
_$_str:
        /*0000*/ 	.byte	0x5f, 0x5f, 0x43, 0x55, 0x44, 0x41, 0x5f, 0x46, 0x54, 0x5a, 0x00
	.type		_$_str_$_2,@object
	.size		_$_str_$_2,(.L_1 - _$_str_$_2)
_$_str_$_2:
        /*000b*/ 	.byte	0x5f, 0x5f, 0x43, 0x55, 0x44, 0x41, 0x5f, 0x50, 0x52, 0x45, 0x43, 0x5f, 0x53, 0x51, 0x52, 0x54
        /*001b*/ 	.byte	0x00
.L_1:


//--------------------- .nv.constant0.triton_poi_fused__native_batch_norm_legit_no_training_add_7 --------------------------
	.section	.nv.constant0.triton_poi_fused__native_batch_norm_legit_no_training_add_7,"a",@progbits
	.sectionflags	@""
	.align	4
.nv.constant0.triton_poi_fused__native_batch_norm_legit_no_training_add_7:
	.zero		588
